//
// Generated by NVIDIA NVVM Compiler
//
// Compiler Build ID: CL-36424714
// Cuda compilation tools, release 13.0, V13.0.88
// Based on NVVM 20.0.0
//

.version 9.0
.target sm_100
.address_size 64

	// .globl	_Z4convPfS_S_iii

.visible .entry _Z4convPfS_S_iii(
	.param .u64 .ptr .align 1 _Z4convPfS_S_iii_param_0,
	.param .u64 .ptr .align 1 _Z4convPfS_S_iii_param_1,
	.param .u64 .ptr .align 1 _Z4convPfS_S_iii_param_2,
	.param .u32 _Z4convPfS_S_iii_param_3,
	.param .u32 _Z4convPfS_S_iii_param_4,
	.param .u32 _Z4convPfS_S_iii_param_5
)
{
	.reg .pred 	%p<33>;
	.reg .b32 	%r<42>;
	.reg .b32 	%f<55>;
	.reg .b64 	%rd<41>;

	ld.param.u64 	%rd9, [_Z4convPfS_S_iii_param_0];
	ld.param.u64 	%rd10, [_Z4convPfS_S_iii_param_1];
	ld.param.u64 	%rd8, [_Z4convPfS_S_iii_param_2];
	ld.param.u32 	%r15, [_Z4convPfS_S_iii_param_3];
	ld.param.u32 	%r16, [_Z4convPfS_S_iii_param_4];
	ld.param.u32 	%r17, [_Z4convPfS_S_iii_param_5];
	cvta.to.global.u64 	%rd1, %rd10;
	cvta.to.global.u64 	%rd2, %rd9;
	mov.u32 	%r18, %tid.x;
	mov.u32 	%r19, %ctaid.x;
	mov.u32 	%r20, %ntid.x;
	mad.lo.s32 	%r1, %r19, %r20, %r18;
	mul.lo.s32 	%r21, %r16, %r15;
	setp.ge.s32 	%p2, %r1, %r21;
	@%p2 bra 	$L__BB0_32;
	setp.lt.s32 	%p3, %r17, 1;
	@%p3 bra 	$L__BB0_32;
	shr.u32 	%r23, %r17, 1;
	div.s32 	%r24, %r1, %r15;
	sub.s32 	%r2, %r24, %r23;
	mul.lo.s32 	%r25, %r24, %r15;
	sub.s32 	%r26, %r1, %r25;
	sub.s32 	%r3, %r26, %r23;
	cvta.to.global.u64 	%rd11, %rd8;
	mul.wide.s32 	%rd12, %r1, 4;
	add.s64 	%rd3, %rd11, %rd12;
	ld.global.f32 	%f54, [%rd3];
	and.b32  	%r4, %r17, 3;
	and.b32  	%r5, %r17, 2147483644;
	mov.b32 	%r39, 0;
	cvt.s64.s32 	%rd32, %r3;
$L__BB0_3:
	setp.lt.u32 	%p4, %r17, 4;
	add.s32 	%r28, %r2, %r39;
	setp.gt.s32 	%p5, %r28, -1;
	setp.lt.s32 	%p6, %r28, %r16;
	and.pred  	%p1, %p5, %p6;
	mul.lo.s32 	%r7, %r28, %r15;
	mul.lo.s32 	%r8, %r39, %r17;
	mov.b32 	%r41, 0;
	@%p4 bra 	$L__BB0_18;
	mov.b32 	%r40, 0;
	cvt.s64.s32 	%rd19, %r7;
	cvt.u64.u32 	%rd23, %r8;
$L__BB0_5:
	add.s32 	%r10, %r3, %r40;
	@%p1 bra 	$L__BB0_7;
	setp.lt.s32 	%p7, %r10, 0;
	setp.ge.s32 	%p8, %r10, %r15;
	mov.f32 	%f45, 0f00000000;
	or.pred  	%p9, %p7, %p8;
	@%p9 bra 	$L__BB0_8;
$L__BB0_7:
	add.s32 	%r30, %r10, %r7;
	mul.wide.s32 	%rd13, %r30, 4;
	add.s64 	%rd14, %rd2, %rd13;
	ld.global.f32 	%f45, [%rd14];
$L__BB0_8:
	add.s32 	%r31, %r40, %r8;
	mul.wide.u32 	%rd15, %r31, 4;
	add.s64 	%rd16, %rd1, %rd15;
	ld.global.f32 	%f30, [%rd16];
	fma.rn.f32 	%f6, %f45, %f30, %f54;
	st.global.f32 	[%rd3], %f6;
	cvt.s64.s32 	%rd17, %r40;
	add.s64 	%rd20, %rd32, %rd17;
	add.s64 	%rd21, %rd20, %rd19;
	shl.b64 	%rd22, %rd21, 2;
	add.s64 	%rd4, %rd2, %rd22;
	@%p1 bra 	$L__BB0_10;
	add.s32 	%r32, %r10, 1;
	setp.lt.s32 	%p10, %r32, 0;
	setp.ge.s32 	%p11, %r32, %r15;
	mov.f32 	%f46, 0f00000000;
	or.pred  	%p12, %p10, %p11;
	@%p12 bra 	$L__BB0_11;
$L__BB0_10:
	ld.global.f32 	%f46, [%rd4+4];
$L__BB0_11:
	cvt.u64.u32 	%rd24, %r40;
	add.s64 	%rd25, %rd24, %rd23;
	shl.b64 	%rd26, %rd25, 2;
	add.s64 	%rd5, %rd1, %rd26;
	ld.global.f32 	%f32, [%rd5+4];
	fma.rn.f32 	%f9, %f46, %f32, %f6;
	st.global.f32 	[%rd3], %f9;
	@%p1 bra 	$L__BB0_13;
	add.s32 	%r33, %r10, 2;
	setp.lt.s32 	%p13, %r33, 0;
	setp.ge.s32 	%p14, %r33, %r15;
	mov.f32 	%f47, 0f00000000;
	or.pred  	%p15, %p13, %p14;
	@%p15 bra 	$L__BB0_14;
$L__BB0_13:
	ld.global.f32 	%f47, [%rd4+8];
$L__BB0_14:
	ld.global.f32 	%f34, [%rd5+8];
	fma.rn.f32 	%f12, %f47, %f34, %f9;
	st.global.f32 	[%rd3], %f12;
	@%p1 bra 	$L__BB0_16;
	add.s32 	%r34, %r10, 3;
	setp.lt.s32 	%p16, %r34, 0;
	setp.ge.s32 	%p17, %r34, %r15;
	mov.f32 	%f48, 0f00000000;
	or.pred  	%p18, %p16, %p17;
	@%p18 bra 	$L__BB0_17;
$L__BB0_16:
	ld.global.f32 	%f48, [%rd4+12];
$L__BB0_17:
	ld.global.f32 	%f36, [%rd5+12];
	fma.rn.f32 	%f54, %f48, %f36, %f12;
	st.global.f32 	[%rd3], %f54;
	add.s32 	%r40, %r40, 4;
	setp.ne.s32 	%p19, %r40, %r5;
	mov.u32 	%r41, %r5;
	@%p19 bra 	$L__BB0_5;
$L__BB0_18:
	setp.eq.s32 	%p20, %r4, 0;
	@%p20 bra 	$L__BB0_31;
	add.s32 	%r13, %r3, %r41;
	@%p1 bra 	$L__BB0_21;
	setp.lt.s32 	%p21, %r13, 0;
	setp.ge.s32 	%p22, %r13, %r15;
	mov.f32 	%f51, 0f00000000;
	or.pred  	%p23, %p21, %p22;
	@%p23 bra 	$L__BB0_22;
$L__BB0_21:
	add.s32 	%r35, %r13, %r7;
	mul.wide.s32 	%rd27, %r35, 4;
	add.s64 	%rd28, %rd2, %rd27;
	ld.global.f32 	%f51, [%rd28];
$L__BB0_22:
	setp.eq.s32 	%p24, %r4, 1;
	add.s32 	%r36, %r41, %r8;
	mul.wide.u32 	%rd29, %r36, 4;
	add.s64 	%rd30, %rd1, %rd29;
	ld.global.f32 	%f38, [%rd30];
	fma.rn.f32 	%f54, %f51, %f38, %f54;
	st.global.f32 	[%rd3], %f54;
	@%p24 bra 	$L__BB0_31;
	cvt.u64.u32 	%rd31, %r41;
	cvt.s64.s32 	%rd33, %r7;
	add.s64 	%rd34, %rd32, %rd31;
	add.s64 	%rd35, %rd34, %rd33;
	shl.b64 	%rd36, %rd35, 2;
	add.s64 	%rd6, %rd2, %rd36;
	@%p1 bra 	$L__BB0_25;
	add.s32 	%r37, %r13, 1;
	setp.lt.s32 	%p25, %r37, 0;
	setp.ge.s32 	%p26, %r37, %r15;
	mov.f32 	%f52, 0f00000000;
	or.pred  	%p27, %p25, %p26;
	@%p27 bra 	$L__BB0_26;
$L__BB0_25:
	ld.global.f32 	%f52, [%rd6+4];
$L__BB0_26:
	setp.eq.s32 	%p28, %r4, 2;
	cvt.u64.u32 	%rd37, %r8;
	add.s64 	%rd39, %rd31, %rd37;
	shl.b64 	%rd40, %rd39, 2;
	add.s64 	%rd7, %rd1, %rd40;
	ld.global.f32 	%f40, [%rd7+4];
	fma.rn.f32 	%f54, %f52, %f40, %f54;
	st.global.f32 	[%rd3], %f54;
	@%p28 bra 	$L__BB0_31;
	@%p1 bra 	$L__BB0_29;
	add.s32 	%r38, %r13, 2;
	setp.lt.s32 	%p29, %r38, 0;
	setp.ge.s32 	%p30, %r38, %r15;
	mov.f32 	%f53, 0f00000000;
	or.pred  	%p31, %p29, %p30;
	@%p31 bra 	$L__BB0_30;
$L__BB0_29:
	ld.global.f32 	%f53, [%rd6+8];
$L__BB0_30:
	ld.global.f32 	%f42, [%rd7+8];
	fma.rn.f32 	%f54, %f53, %f42, %f54;
	st.global.f32 	[%rd3], %f54;
$L__BB0_31:
	add.s32 	%r39, %r39, 1;
	setp.ne.s32 	%p32, %r39, %r17;
	@%p32 bra 	$L__BB0_3;
$L__BB0_32:
	ret;

}


// ===== COMPILED SASS (sm_100) =====

	.target	sm_100

	.elftype	@"ET_EXEC"


//--------------------- .note.nv.tkinfo           --------------------------
	.section	.note.nv.tkinfo,"",@"SHT_NOTE"
	.sectionflags	@"SHF_NOTE_NV_TKINFO"
	.tkinfo
        /*0018*/ 	.word	0x00000002
        /*0030*/ 	.string	""
        /*0030*/ 	.string	"ptxas"
        /*0030*/ 	.string	"Cuda compilation tools, release 13.0, V13.0.88"
        /*0030*/ 	.string	"Build cuda_13.0.r13.0/compiler.36424714_0"
        /*0030*/ 	.string	"-arch sm_100 -m 64 "



//--------------------- .note.nv.cuinfo           --------------------------
	.section	.note.nv.cuinfo,"",@"SHT_NOTE"
	.sectionflags	@"SHF_NOTE_NV_CUINFO"
        /*0018*/ 	.short	0x0002
        /*001a*/ 	.short	0x0064
        /*001c*/ 	.short	0x0082
	.zero		2


//--------------------- .nv.info                  --------------------------
	.section	.nv.info,"",@"SHT_CUDA_INFO"
	.align	4


	//----- nvinfo : EIATTR_REGCOUNT
	.align		4
        /*0000*/ 	.byte	0x04, 0x2f
        /*0002*/ 	.short	(.L_1 - .L_0)
	.align		4
.L_0:
        /*0004*/ 	.word	index@(_Z4convPfS_S_iii)
        /*0008*/ 	.word	0x0000001d


	//----- nvinfo : EIATTR_FRAME_SIZE
	.align		4
.L_1:
        /*000c*/ 	.byte	0x04, 0x11
        /*000e*/ 	.short	(.L_3 - .L_2)
	.align		4
.L_2:
        /*0010*/ 	.word	index@(_Z4convPfS_S_iii)
        /*0014*/ 	.word	0x00000000


	//----- nvinfo : EIATTR_MIN_STACK_SIZE
	.align		4
.L_3:
        /*0018*/ 	.byte	0x04, 0x12
        /*001a*/ 	.short	(.L_5 - .L_4)
	.align		4
.L_4:
        /*001c*/ 	.word	index@(_Z4convPfS_S_iii)
        /*0020*/ 	.word	0x00000000
.L_5:


//--------------------- .nv.compat                --------------------------
	.section	.nv.compat,"",@"SHT_CUDA_COMPAT_INFO"
	.align	4
        /*0000*/ 	.byte	0x02, 0x09, 0x00, 0x00, 0x02, 0x02, 0x01, 0x00, 0x02, 0x05, 0x05, 0x00, 0x03, 0x07, 0x01, 0x01
        /*0010*/ 	.byte	0x02, 0x03, 0x00, 0x00, 0x02, 0x06, 0x01, 0x00, 0x04, 0x0b, 0x08, 0x00, 0x09, 0x00, 0x00, 0x00
        /*0020*/ 	.byte	0x00, 0x00, 0x00, 0x00


//--------------------- .nv.info._Z4convPfS_S_iii --------------------------
	.section	.nv.info._Z4convPfS_S_iii,"",@"SHT_CUDA_INFO"
	.sectionflags	@""
	.align	4


	//----- nvinfo : EIATTR_CUDA_API_VERSION
	.align		4
        /*0000*/ 	.byte	0x04, 0x37
        /*0002*/ 	.short	(.L_7 - .L_6)
.L_6:
        /*0004*/ 	.word	0x00000082


	//----- nvinfo : EIATTR_KPARAM_INFO
	.align		4
.L_7:
        /*0008*/ 	.byte	0x04, 0x17
        /*000a*/ 	.short	(.L_9 - .L_8)
.L_8:
        /*000c*/ 	.word	0x00000000
        /*0010*/ 	.short	0x0005
        /*0012*/ 	.short	0x0020
        /*0014*/ 	.byte	0x00, 0xf0, 0x11, 0x00


	//----- nvinfo : EIATTR_KPARAM_INFO
	.align		4
.L_9:
        /*0018*/ 	.byte	0x04, 0x17
        /*001a*/ 	.short	(.L_11 - .L_10)
.L_10:
        /*001c*/ 	.word	0x00000000
        /*0020*/ 	.short	0x0004
        /*0022*/ 	.short	0x001c
        /*0024*/ 	.byte	0x00, 0xf0, 0x11, 0x00


	//----- nvinfo : EIATTR_KPARAM_INFO
	.align		4
.L_11:
        /*0028*/ 	.byte	0x04, 0x17
        /*002a*/ 	.short	(.L_13 - .L_12)
.L_12:
        /*002c*/ 	.word	0x00000000
        /*0030*/ 	.short	0x0003
        /*0032*/ 	.short	0x0018
        /*0034*/ 	.byte	0x00, 0xf0, 0x11, 0x00


	//----- nvinfo : EIATTR_KPARAM_INFO
	.align		4
.L_13:
        /*0038*/ 	.byte	0x04, 0x17
        /*003a*/ 	.short	(.L_15 - .L_14)
.L_14:
        /*003c*/ 	.word	0x00000000
        /*0040*/ 	.short	0x0002
        /*0042*/ 	.short	0x0010
        /*0044*/ 	.byte	0x00, 0xf5, 0x21, 0x00


	//----- nvinfo : EIATTR_KPARAM_INFO
	.align		4
.L_15:
        /*0048*/ 	.byte	0x04, 0x17
        /*004a*/ 	.short	(.L_17 - .L_16)
.L_16:
        /*004c*/ 	.word	0x00000000
        /*0050*/ 	.short	0x0001
        /*0052*/ 	.short	0x0008
        /*0054*/ 	.byte	0x00, 0xf5, 0x21, 0x00


	//----- nvinfo : EIATTR_KPARAM_INFO
	.align		4
.L_17:
        /*0058*/ 	.byte	0x04, 0x17
        /*005a*/ 	.short	(.L_19 - .L_18)
.L_18:
        /*005c*/ 	.word	0x00000000
        /*0060*/ 	.short	0x0000
        /*0062*/ 	.short	0x0000
        /*0064*/ 	.byte	0x00, 0xf5, 0x21, 0x00


	//----- nvinfo : EIATTR_SPARSE_MMA_MASK
	.align		4
.L_19:
        /*0068*/ 	.byte	0x03, 0x50
        /*006a*/ 	.short	0x0000


	//----- nvinfo : EIATTR_MAXREG_COUNT
	.align		4
        /*006c*/ 	.byte	0x03, 0x1b
        /*006e*/ 	.short	0x00ff


	//----- nvinfo : EIATTR_MERCURY_ISA_VERSION
	.align		4
        /*0070*/ 	.byte	0x03, 0x5f
        /*0072*/ 	.short	0x0101


	//----- nvinfo : EIATTR_VRC_CTA_INIT_COUNT
	.align		4
        /*0074*/ 	.byte	0x02, 0x4a
	.zero		1
	.zero		1


	//----- nvinfo : EIATTR_EXIT_INSTR_OFFSETS
	.align		4
        /*0078*/ 	.byte	0x04, 0x1c
        /*007a*/ 	.short	(.L_21 - .L_20)


	//   ....[0]....
.L_20:
        /*007c*/ 	.word	0x00000080


	//   ....[1]....
        /*0080*/ 	.word	0x000000b0


	//   ....[2]....
        /*0084*/ 	.word	0x00000eb0


	//----- nvinfo : EIATTR_CRS_STACK_SIZE
	.align		4
.L_21:
        /*0088*/ 	.byte	0x04, 0x1e
        /*008a*/ 	.short	(.L_23 - .L_22)
.L_22:
        /*008c*/ 	.word	0x00000000


	//----- nvinfo : EIATTR_CBANK_PARAM_SIZE
	.align		4
.L_23:
        /*0090*/ 	.byte	0x03, 0x19
        /*0092*/ 	.short	0x0024


	//----- nvinfo : EIATTR_PARAM_CBANK
	.align		4
        /*0094*/ 	.byte	0x04, 0x0a
        /*0096*/ 	.short	(.L_25 - .L_24)
	.align		4
.L_24:
        /*0098*/ 	.word	index@(.nv.constant0._Z4convPfS_S_iii)
        /*009c*/ 	.short	0x0380
        /*009e*/ 	.short	0x0024


	//----- nvinfo : EIATTR_SW_WAR
	.align		4
.L_25:
        /*00a0*/ 	.byte	0x04, 0x36
        /*00a2*/ 	.short	(.L_27 - .L_26)
.L_26:
        /*00a4*/ 	.word	0x00000008
.L_27:


//--------------------- .nv.callgraph             --------------------------
	.section	.nv.callgraph,"",@"SHT_CUDA_CALLGRAPH"
	.align	4
	.sectionentsize	8
	.align		4
        /*0000*/ 	.word	0x00000000
	.align		4
        /*0004*/ 	.word	0xffffffff
	.align		4
        /*0008*/ 	.word	0x00000000
	.align		4
        /*000c*/ 	.word	0xfffffffe
	.align		4
        /*0010*/ 	.word	0x00000000
	.align		4
        /*0014*/ 	.word	0xfffffffd
	.align		4
        /*0018*/ 	.word	0x00000000
	.align		4
        /*001c*/ 	.word	0xfffffffc


//--------------------- .text._Z4convPfS_S_iii    --------------------------
	.section	.text._Z4convPfS_S_iii,"ax",@progbits
	.align	128
        .global         _Z4convPfS_S_iii
        .type           _Z4convPfS_S_iii,@function
        .size           _Z4convPfS_S_iii,(.L_x_33 - _Z4convPfS_S_iii)
        .other          _Z4convPfS_S_iii,@"STO_CUDA_ENTRY STV_DEFAULT"
_Z4convPfS_S_iii:
.text._Z4convPfS_S_iii:
[----:B------:R-:W-:Y:S01]  /*0000*/  LDC R1, c[0x0][0x37c] ;  /* 0x0000df00ff017b82 */ /* 0x000fe20000000800 */
[----:B------:R-:W0:Y:S07]  /*0010*/  S2R R9, SR_TID.X ;  /* 0x0000000000097919 */ /* 0x000e2e0000002100 */
[----:B------:R-:W0:Y:S08]  /*0020*/  S2UR UR4, SR_CTAID.X ;  /* 0x00000000000479c3 */ /* 0x000e300000002500 */
[----:B------:R-:W0:Y:S08]  /*0030*/  LDC R0, c[0x0][0x360] ;  /* 0x0000d800ff007b82 */ /* 0x000e300000000800 */
[----:B------:R-:W1:Y:S01]  /*0040*/  LDC.64 R4, c[0x0][0x398] ;  /* 0x0000e600ff047b82 */ /* 0x000e620000000a00 */
[----:B0-----:R-:W-:-:S02]  /*0050*/  IMAD R9, R0, UR4, R9 ;  /* 0x0000000400097c24 */ /* 0x001fc4000f8e0209 */
[----:B-1----:R-:W-:-:S05]  /*0060*/  IMAD R0, R5, R4, RZ ;  /* 0x0000000405007224 */ /* 0x002fca00078e02ff */
[----:B------:R-:W-:-:S13]  /*0070*/  ISETP.GE.AND P0, PT, R9, R0, PT ;  /* 0x000000000900720c */ /* 0x000fda0003f06270 */
[----:B------:R-:W-:Y:S05]  /*0080*/  @P0 EXIT ;  /* 0x000000000000094d */ /* 0x000fea0003800000 */
[----:B------:R-:W0:Y:S02]  /*0090*/  LDC R15, c[0x0][0x3a0] ;  /* 0x0000e800ff0f7b82 */ /* 0x000e240000000800 */
[----:B0-----:R-:W-:-:S13]  /*00a0*/  ISETP.GE.AND P0, PT, R15, 0x1, PT ;  /* 0x000000010f00780c */ /* 0x001fda0003f06270 */
[----:B------:R-:W-:Y:S05]  /*00b0*/  @!P0 EXIT ;  /* 0x000000000000894d */ /* 0x000fea0003800000 */
[----:B------:R-:W0:Y:S01]  /*00c0*/  LDC.64 R2, c[0x0][0x390] ;  /* 0x0000e400ff027b82 */ /* 0x000e220000000a00 */
[----:B------:R-:W1:Y:S01]  /*00d0*/  LDCU.64 UR6, c[0x0][0x358] ;  /* 0x00006b00ff0677ac */ /* 0x000e620008000a00 */
[----:B0-----:R-:W-:-:S05]  /*00e0*/  IMAD.WIDE R2, R9, 0x4, R2 ;  /* 0x0000000409027825 */ /* 0x001fca00078e0202 */
[----:B-1----:R0:W5:Y:S01]  /*00f0*/  LDG.E R19, desc[UR6][R2.64] ;  /* 0x0000000602137981 */ /* 0x002162000c1e1900 */
[----:B------:R-:W-:Y:S01]  /*0100*/  IABS R5, R4 ;  /* 0x0000000400057213 */ /* 0x000fe20000000000 */
[----:B------:R-:W-:Y:S01]  /*0110*/  UMOV UR4, URZ ;  /* 0x000000ff00047c82 */ /* 0x000fe20008000000 */
[----:B------:R-:W-:Y:S02]  /*0120*/  SHF.R.U32.HI R14, RZ, 0x1, R15 ;  /* 0x00000001ff0e7819 */ /* 0x000fe4000001160f */
[----:B------:R-:W1:Y:S01]  /*0130*/  I2F.RP R0, R5 ;  /* 0x0000000500007306 */ /* 0x000e620000209400 */
[C---:B------:R-:W-:Y:S02]  /*0140*/  LOP3.LUT R22, R15.reuse, 0x3, RZ, 0xc0, !PT ;  /* 0x000000030f167812 */ /* 0x040fe400078ec0ff */
[----:B------:R-:W-:-:S05]  /*0150*/  LOP3.LUT R15, R15, 0x7ffffffc, RZ, 0xc0, !PT ;  /* 0x7ffffffc0f0f7812 */ /* 0x000fca00078ec0ff */
[----:B-1----:R-:W1:Y:S02]  /*0160*/  MUFU.RCP R0, R0 ;  /* 0x0000000000007308 */ /* 0x002e640000001000 */
[----:B-1----:R-:W-:-:S06]  /*0170*/  VIADD R6, R0, 0xffffffe ;  /* 0x0ffffffe00067836 */ /* 0x002fcc0000000000 */
[----:B------:R1:W2:Y:S02]  /*0180*/  F2I.FTZ.U32.TRUNC.NTZ R7, R6 ;  /* 0x0000000600077305 */ /* 0x0002a4000021f000 */
[----:B-1----:R-:W-:Y:S02]  /*0190*/  IMAD.MOV.U32 R6, RZ, RZ, RZ ;  /* 0x000000ffff067224 */ /* 0x002fe400078e00ff */
[----:B--2---:R-:W-:-:S04]  /*01a0*/  IMAD.MOV R8, RZ, RZ, -R7 ;  /* 0x000000ffff087224 */ /* 0x004fc800078e0a07 */
[----:B------:R-:W-:Y:S01]  /*01b0*/  IMAD R11, R8, R5, RZ ;  /* 0x00000005080b7224 */ /* 0x000fe200078e02ff */
[----:B------:R-:W-:-:S03]  /*01c0*/  IABS R8, R9 ;  /* 0x0000000900087213 */ /* 0x000fc60000000000 */
[----:B------:R-:W-:-:S06]  /*01d0*/  IMAD.HI.U32 R7, R7, R11, R6 ;  /* 0x0000000b07077227 */ /* 0x000fcc00078e0006 */
[----:B------:R-:W-:-:S04]  /*01e0*/  IMAD.HI.U32 R7, R7, R8, RZ ;  /* 0x0000000807077227 */ /* 0x000fc800078e00ff */
[----:B------:R-:W-:-:S04]  /*01f0*/  IMAD.MOV R0, RZ, RZ, -R7 ;  /* 0x000000ffff007224 */ /* 0x000fc800078e0a07 */
[----:B------:R-:W-:-:S05]  /*0200*/  IMAD R0, R5, R0, R8 ;  /* 0x0000000005007224 */ /* 0x000fca00078e0208 */
[----:B------:R-:W-:-:S13]  /*0210*/  ISETP.GT.U32.AND P1, PT, R5, R0, PT ;  /* 0x000000000500720c */ /* 0x000fda0003f24070 */
[----:B------:R-:W-:Y:S02]  /*0220*/  @!P1 IMAD.IADD R0, R0, 0x1, -R5 ;  /* 0x0000000100009824 */ /* 0x000fe400078e0a05 */
[----:B------:R-:W-:Y:S01]  /*0230*/  @!P1 VIADD R7, R7, 0x1 ;  /* 0x0000000107079836 */ /* 0x000fe20000000000 */
[----:B------:R-:W-:Y:S02]  /*0240*/  ISETP.NE.AND P1, PT, R4, RZ, PT ;  /* 0x000000ff0400720c */ /* 0x000fe40003f25270 */
[----:B------:R-:W-:Y:S02]  /*0250*/  ISETP.GE.U32.AND P0, PT, R0, R5, PT ;  /* 0x000000050000720c */ /* 0x000fe40003f06070 */
[----:B------:R-:W-:-:S04]  /*0260*/  LOP3.LUT R0, R9, R4, RZ, 0x3c, !PT ;  /* 0x0000000409007212 */ /* 0x000fc800078e3cff */
[----:B------:R-:W-:-:S07]  /*0270*/  ISETP.GE.AND P2, PT, R0, RZ, PT ;  /* 0x000000ff0000720c */ /* 0x000fce0003f46270 */
[----:B------:R-:W-:-:S06]  /*0280*/  @P0 VIADD R7, R7, 0x1 ;  /* 0x0000000107070836 */ /* 0x000fcc0000000000 */
[----:B------:R-:W-:Y:S01]  /*0290*/  @!P2 IMAD.MOV R7, RZ, RZ, -R7 ;  /* 0x000000ffff07a224 */ /* 0x000fe200078e0a07 */
[----:B------:R-:W-:-:S05]  /*02a0*/  @!P1 LOP3.LUT R7, RZ, R4, RZ, 0x33, !PT ;  /* 0x00000004ff079212 */ /* 0x000fca00078e33ff */
[----:B------:R-:W-:-:S04]  /*02b0*/  IMAD.MOV R0, RZ, RZ, -R7 ;  /* 0x000000ffff007224 */ /* 0x000fc800078e0a07 */
[----:B------:R-:W-:-:S04]  /*02c0*/  IMAD R9, R4, R0, R9 ;  /* 0x0000000004097224 */ /* 0x000fc800078e0209 */
[--C-:B------:R-:W-:Y:S02]  /*02d0*/  IMAD.IADD R0, R9, 0x1, -R14.reuse ;  /* 0x0000000109007824 */ /* 0x100fe400078e0a0e */
[----:B------:R-:W-:-:S03]  /*02e0*/  IMAD.IADD R14, R7, 0x1, -R14 ;  /* 0x00000001070e7824 */ /* 0x000fc600078e0a0e */
[----:B0-----:R-:W-:-:S07]  /*02f0*/  SHF.R.S32.HI R16, RZ, 0x1f, R0 ;  /* 0x0000001fff107819 */ /* 0x001fce0000011400 */
.L_x_31:
[----:B0-----:R-:W0:Y:S01]  /*0300*/  LDCU UR8, c[0x0][0x3a0] ;  /* 0x00007400ff0877ac */ /* 0x001e220008000800 */
[----:B---34-:R-:W-:Y:S02]  /*0310*/  VIADD R10, R14, UR4 ;  /* 0x000000040e0a7c36 */ /* 0x018fe40008000000 */
[----:B------:R-:W-:Y:S01]  /*0320*/  IMAD.MOV.U32 R5, RZ, RZ, RZ ;  /* 0x000000ffff057224 */ /* 0x000fe200078e00ff */
[----:B-1----:R-:W1:Y:S02]  /*0330*/  LDCU.64 UR10, c[0x0][0x398] ;  /* 0x00007300ff0a77ac */ /* 0x002e640008000a00 */
[C---:B------:R-:W-:Y:S02]  /*0340*/  ISETP.GT.AND P1, PT, R10.reuse, -0x1, PT ;  /* 0xffffffff0a00780c */ /* 0x040fe40003f24270 */
[----:B------:R-:W-:Y:S02]  /*0350*/  ISETP.GT.AND P2, PT, R10, -0x1, PT ;  /* 0xffffffff0a00780c */ /* 0x000fe40003f44270 */
[----:B------:R-:W-:-:S02]  /*0360*/  P2R R21, PR, RZ, 0x2 ;  /* 0x00000002ff157803 */ /* 0x000fc40000000000 */
[C---:B------:R-:W-:Y:S02]  /*0370*/  ISETP.GT.AND P1, PT, R10.reuse, -0x1, PT ;  /* 0xffffffff0a00780c */ /* 0x040fe40003f24270 */
[----:B------:R-:W-:Y:S02]  /*0380*/  P2R R23, PR, RZ, 0x4 ;  /* 0x00000004ff177803 */ /* 0x000fe40000000000 */
[----:B------:R-:W-:Y:S01]  /*0390*/  P2R R24, PR, RZ, 0x2 ;  /* 0x00000002ff187803 */ /* 0x000fe20000000000 */
[----:B0-----:R-:W-:Y:S02]  /*03a0*/  UISETP.GE.U32.AND UP0, UPT, UR8, 0x4, UPT ;  /* 0x000000040800788c */ /* 0x001fe4000bf06070 */
[----:B------:R-:W-:Y:S02]  /*03b0*/  UIMAD UR5, UR4, UR8, URZ ;  /* 0x00000008040572a4 */ /* 0x000fe4000f8e02ff */
[----:B------:R-:W-:Y:S01]  /*03c0*/  UIADD3 UR4, UPT, UPT, UR4, 0x1, URZ ;  /* 0x0000000104047890 */ /* 0x000fe2000fffe0ff */
[C---:B-1----:R-:W-:Y:S01]  /*03d0*/  ISETP.GE.AND P0, PT, R10.reuse, UR11, PT ;  /* 0x0000000b0a007c0c */ /* 0x042fe2000bf06270 */
[----:B------:R-:W-:-:S02]  /*03e0*/  IMAD R17, R10, UR10, RZ ;  /* 0x0000000a0a117c24 */ /* 0x000fc4000f8e02ff */
[----:B------:R-:W-:Y:S01]  /*03f0*/  UISETP.NE.AND UP1, UPT, UR4, UR8, UPT ;  /* 0x000000080400728c */ /* 0x000fe2000bf25270 */
[----:B--2---:R-:W-:Y:S10]  /*0400*/  BRA.U !UP0, `(.L_x_0) ;  /* 0x0000000508707547 */ /* 0x004ff4000b800000 */
[----:B------:R-:W0:Y:S01]  /*0410*/  LDC.64 R8, c[0x0][0x380] ;  /* 0x0000e000ff087b82 */ /* 0x000e220000000a00 */
[C---:B------:R-:W-:Y:S01]  /*0420*/  ISETP.GT.AND P1, PT, R10.reuse, -0x1, PT ;  /* 0xffffffff0a00780c */ /* 0x040fe20003f24270 */
[----:B------:R-:W-:Y:S01]  /*0430*/  IMAD.MOV.U32 R18, RZ, RZ, RZ ;  /* 0x000000ffff127224 */ /* 0x000fe200078e00ff */
[C---:B------:R-:W-:Y:S01]  /*0440*/  ISETP.GT.AND P2, PT, R10.reuse, -0x1, PT ;  /* 0xffffffff0a00780c */ /* 0x040fe20003f44270 */
[----:B------:R-:W1:Y:S01]  /*0450*/  LDCU UR10, c[0x0][0x398] ;  /* 0x00007300ff0a77ac */ /* 0x000e620008000800 */
[C---:B------:R-:W-:Y:S02]  /*0460*/  ISETP.GT.AND P3, PT, R10.reuse, -0x1, PT ;  /* 0xffffffff0a00780c */ /* 0x040fe40003f64270 */
[----:B------:R-:W-:Y:S01]  /*0470*/  ISETP.GT.AND P4, PT, R10, -0x1, PT ;  /* 0xffffffff0a00780c */ /* 0x000fe20003f84270 */
[----:B------:R-:W2:Y:S01]  /*0480*/  LDC.64 R6, c[0x0][0x388] ;  /* 0x0000e200ff067b82 */ /* 0x000ea20000000a00 */
[----:B------:R-:W3:Y:S07]  /*0490*/  LDCU.64 UR8, c[0x0][0x380] ;  /* 0x00007000ff0877ac */ /* 0x000eee0008000a00 */
[----:B------:R-:W4:Y:S04]  /*04a0*/  LDC.64 R4, c[0x0][0x388] ;  /* 0x0000e200ff047b82 */ /* 0x000f280000000a00 */
.L_x_17:
[----:B------:R-:W-:Y:S04]  /*04b0*/  BSSY.RECONVERGENT B0, `(.L_x_1) ;  /* 0x000000d000007945 */ /* 0x000fe80003800200 */
[----:B------:R-:W-:Y:S01]  /*04c0*/  BSSY.RELIABLE B1, `(.L_x_2) ;  /* 0x0000008000017945 */ /* 0x000fe20003800100 */
[----:B------:R-:W-:-:S03]  /*04d0*/  IMAD.IADD R20, R0, 0x1, R18 ;  /* 0x0000000100147824 */ /* 0x000fc600078e0212 */
[----:B-1234-:R-:W-:Y:S05]  /*04e0*/  @!P0 BRA P4, `(.L_x_3) ;  /* 0x0000000000148947 */ /* 0x01efea0002000000 */
[----:B-1----:R-:W-:Y:S01]  /*04f0*/  ISETP.GE.AND P5, PT, R20, UR10, PT ;  /* 0x0000000a14007c0c */ /* 0x002fe2000bfa6270 */
[----:B------:R-:W-:-:S03]  /*0500*/  IMAD.MOV.U32 R26, RZ, RZ, RZ ;  /* 0x000000ffff1a7224 */ /* 0x000fc600078e00ff */
[----:B------:R-:W-:-:S13]  /*0510*/  ISETP.LT.OR P5, PT, R20, RZ, P5 ;  /* 0x000000ff1400720c */ /* 0x000fda0002fa1670 */
[----:B------:R-:W-:Y:S05]  /*0520*/  @P5 BREAK.RELIABLE B1 ;  /* 0x0000000000015942 */ /* 0x000fea0003800100 */
[----:B------:R-:W-:Y:S05]  /*0530*/  @P5 BRA `(.L_x_4) ;  /* 0x0000000000105947 */ /* 0x000fea0003800000 */
.L_x_3:
[----:B-1-3--:R-:W-:Y:S05]  /*0540*/  BSYNC.RELIABLE B1 ;  /* 0x0000000000017941 */ /* 0x00afea0003800100 */
.L_x_2:
[----:B------:R-:W-:-:S04]  /*0550*/  IMAD.IADD R11, R17, 0x1, R20 ;  /* 0x00000001110b7824 */ /* 0x000fc800078e0214 */
[----:B0-----:R-:W-:-:S05]  /*0560*/  IMAD.WIDE R10, R11, 0x4, R8 ;  /* 0x000000040b0a7825 */ /* 0x001fca00078e0208 */
[----:B------:R1:W5:Y:S02]  /*0570*/  LDG.E R26, desc[UR6][R10.64] ;  /* 0x000000060a1a7981 */ /* 0x000364000c1e1900 */
.L_x_4:
[----:B---3--:R-:W-:Y:S05]  /*0580*/  BSYNC.RECONVERGENT B0 ;  /* 0x0000000000007941 */ /* 0x008fea0003800200 */
.L_x_1:
[----:B------:R-:W-:Y:S05]  /*0590*/  WARPSYNC.ALL ;  /* 0x0000000000007948 */ /* 0x000fea0003800000 */
[----:B-1----:R-:W-:Y:S01]  /*05a0*/  SHF.R.S32.HI R10, RZ, 0x1f, R17 ;  /* 0x0000001fff0a7819 */ /* 0x002fe20000011411 */
[----:B------:R-:W-:Y:S01]  /*05b0*/  VIADD R13, R18, UR5 ;  /* 0x00000005120d7c36 */ /* 0x000fe20008000000 */
[--C-:B------:R-:W-:Y:S02]  /*05c0*/  SHF.R.S32.HI R11, RZ, 0x1f, R18.reuse ;  /* 0x0000001fff0b7819 */ /* 0x100fe40000011412 */
[----:B------:R-:W-:-:S04]  /*05d0*/  IADD3 R12, P5, P6, R17, R0, R18 ;  /* 0x00000000110c7210 */ /* 0x000fc80007ebe012 */
[----:B------:R-:W-:Y:S02]  /*05e0*/  IADD3.X R11, PT, PT, R10, R16, R11, P5, P6 ;  /* 0x000000100a0b7210 */ /* 0x000fe40002fec40b */
[----:B------:R-:W-:-:S04]  /*05f0*/  LEA R10, P5, R12, UR8, 0x2 ;  /* 0x000000080c0a7c11 */ /* 0x000fc8000f8a10ff */
[----:B------:R-:W-:Y:S01]  /*0600*/  LEA.HI.X R11, R12, UR9, R11, 0x2, P5 ;  /* 0x000000090c0b7c11 */ /* 0x000fe2000a8f140b */
[----:B--2---:R-:W-:-:S06]  /*0610*/  IMAD.WIDE.U32 R12, R13, 0x4, R6 ;  /* 0x000000040d0c7825 */ /* 0x004fcc00078e0006 */
[----:B------:R-:W2:Y:S01]  /*0620*/  LDG.E R12, desc[UR6][R12.64] ;  /* 0x000000060c0c7981 */ /* 0x000ea2000c1e1900 */
[----:B------:R-:W-:Y:S04]  /*0630*/  BSSY.RECONVERGENT B0, `(.L_x_5) ;  /* 0x000000d000007945 */ /* 0x000fe80003800200 */
[----:B------:R-:W-:Y:S01]  /*0640*/  BSSY.RELIABLE B1, `(.L_x_6) ;  /* 0x000000a000017945 */ /* 0x000fe20003800100 */
[----:B--2--5:R-:W-:-:S05]  /*0650*/  FFMA R25, R12, R26, R19 ;  /* 0x0000001a0c197223 */ /* 0x024fca0000000013 */
[----:B------:R1:W-:Y:S01]  /*0660*/  STG.E desc[UR6][R2.64], R25 ;  /* 0x0000001902007986 */ /* 0x0003e2000c101906 */
[----:B------:R-:W-:Y:S05]  /*0670*/  @!P0 BRA P3, `(.L_x_7) ;  /* 0x0000000000188947 */ /* 0x000fea0001800000 */
[----:B------:R-:W-:Y:S02]  /*0680*/  VIADD R12, R20, 0x1 ;  /* 0x00000001140c7836 */ /* 0x000fe40000000000 */
[----:B------:R-:W-:-:S03]  /*0690*/  IMAD.MOV.U32 R19, RZ, RZ, RZ ;  /* 0x000000ffff137224 */ /* 0x000fc600078e00ff */
[----:B------:R-:W-:-:S04]  /*06a0*/  ISETP.GE.AND P5, PT, R12, UR10, PT ;  /* 0x0000000a0c007c0c */ /* 0x000fc8000bfa6270 */
[----:B------:R-:W-:-:S13]  /*06b0*/  ISETP.LT.OR P5, PT, R12, RZ, P5 ;  /* 0x000000ff0c00720c */ /* 0x000fda0002fa1670 */
[----:B------:R-:W-:Y:S05]  /*06c0*/  @P5 BREAK.RELIABLE B1 ;  /* 0x0000000000015942 */ /* 0x000fea0003800100 */
[----:B------:R-:W-:Y:S05]  /*06d0*/  @P5 BRA `(.L_x_8) ;  /* 0x0000000000085947 */ /* 0x000fea0003800000 */
.L_x_7:
[----:B------:R-:W-:Y:S05]  /*06e0*/  BSYNC.RELIABLE B1 ;  /* 0x0000000000017941 */ /* 0x000fea0003800100 */
.L_x_6:
[----:B------:R2:W5:Y:S02]  /*06f0*/  LDG.E R19, desc[UR6][R10.64+0x4] ;  /* 0x000004060a137981 */ /* 0x000564000c1e1900 */
.L_x_8:
[----:B------:R-:W-:Y:S05]  /*0700*/  BSYNC.RECONVERGENT B0 ;  /* 0x0000000000007941 */ /* 0x000fea0003800200 */
.L_x_5:
[----:B------:R-:W-:Y:S05]  /*0710*/  WARPSYNC.ALL ;  /* 0x0000000000007948 */ /* 0x000fea0003800000 */
[----:B------:R-:W-:-:S05]  /*0720*/  IADD3 R13, P5, PT, R18, UR5, RZ ;  /* 0x00000005120d7c10 */ /* 0x000fca000ffbe0ff */
[----:B------:R-:W-:Y:S01]  /*0730*/  IMAD.X R26, RZ, RZ, RZ, P5 ;  /* 0x000000ffff1a7224 */ /* 0x000fe200028e06ff */
[----:B----4-:R-:W-:-:S04]  /*0740*/  LEA R12, P5, R13, R4, 0x2 ;  /* 0x000000040d0c7211 */ /* 0x010fc800078a10ff */
[----:B------:R-:W-:-:S05]  /*0750*/  LEA.HI.X R13, R13, R5, R26, 0x2, P5 ;  /* 0x000000050d0d7211 */ /* 0x000fca00028f141a */
[----:B------:R-:W1:Y:S01]  /*0760*/  LDG.E R26, desc[UR6][R12.64+0x4] ;  /* 0x000004060c1a7981 */ /* 0x000e62000c1e1900 */
[----:B------:R-:W-:Y:S04]  /*0770*/  BSSY.RECONVERGENT B0, `(.L_x_9) ;  /* 0x000000d000007945 */ /* 0x000fe80003800200 */
[----:B------:R-:W-:Y:S01]  /*0780*/  BSSY.RELIABLE B1, `(.L_x_10) ;  /* 0x000000a000017945 */ /* 0x000fe20003800100 */
[----:B-1---5:R-:W-:-:S05]  /*0790*/  FFMA R25, R26, R19, R25 ;  /* 0x000000131a197223 */ /* 0x022fca0000000019 */
[----:B------:R1:W-:Y:S01]  /*07a0*/  STG.E desc[UR6][R2.64], R25 ;  /* 0x0000001902007986 */ /* 0x0003e2000c101906 */
[----:B------:R-:W-:Y:S05]  /*07b0*/  @!P0 BRA P2, `(.L_x_11) ;  /* 0x0000000000188947 */ /* 0x000fea0001000000 */
[----:B------:R-:W-:-:S05]  /*07c0*/  VIADD R19, R20, 0x2 ;  /* 0x0000000214137836 */ /* 0x000fca0000000000 */
[----:B------:R-:W-:-:S04]  /*07d0*/  ISETP.GE.AND P5, PT, R19, UR10, PT ;  /* 0x0000000a13007c0c */ /* 0x000fc8000bfa6270 */
[----:B------:R-:W-:Y:S01]  /*07e0*/  ISETP.LT.OR P5, PT, R19, RZ, P5 ;  /* 0x000000ff1300720c */ /* 0x000fe20002fa1670 */
[----:B------:R-:W-:-:S12]  /*07f0*/  IMAD.MOV.U32 R19, RZ, RZ, RZ ;  /* 0x000000ffff137224 */ /* 0x000fd800078e00ff */
[----:B------:R-:W-:Y:S05]  /*0800*/  @P5 BREAK.RELIABLE B1 ;  /* 0x0000000000015942 */ /* 0x000fea0003800100 */
[----:B------:R-:W-:Y:S05]  /*0810*/  @P5 BRA `(.L_x_12) ;  /* 0x0000000000085947 */ /* 0x000fea0003800000 */
.L_x_11:
[----:B------:R-:W-:Y:S05]  /*0820*/  BSYNC.RELIABLE B1 ;  /* 0x0000000000017941 */ /* 0x000fea0003800100 */
.L_x_10:
[----:B------:R3:W5:Y:S02]  /*0830*/  LDG.E R19, desc[UR6][R10.64+0x8] ;  /* 0x000008060a137981 */ /* 0x000764000c1e1900 */
.L_x_12:
[----:B------:R-:W-:Y:S05]  /*0840*/  BSYNC.RECONVERGENT B0 ;  /* 0x0000000000007941 */ /* 0x000fea0003800200 */
.L_x_9:
[----:B------:R-:W-:Y:S05]  /*0850*/  WARPSYNC.ALL ;  /* 0x0000000000007948 */ /* 0x000fea0003800000 */
[----:B------:R-:W1:Y:S01]  /*0860*/  LDG.E R26, desc[UR6][R12.64+0x8] ;  /* 0x000008060c1a7981 */ /* 0x000e62000c1e1900 */
[----:B------:R-:W-:Y:S04]  /*0870*/  BSSY.RECONVERGENT B0, `(.L_x_13) ;  /* 0x000000d000007945 */ /* 0x000fe80003800200 */
[----:B------:R-:W-:Y:S01]  /*0880*/  BSSY.RELIABLE B1, `(.L_x_14) ;  /* 0x000000a000017945 */ /* 0x000fe20003800100 */
[----:B-1---5:R-:W-:-:S05]  /*0890*/  FFMA R25, R26, R19, R25 ;  /* 0x000000131a197223 */ /* 0x022fca0000000019 */
        /* <DEDUP_REMOVED lines=8> */
.L_x_15:
[----:B------:R-:W-:Y:S05]  /*0920*/  BSYNC.RELIABLE B1 ;  /* 0x0000000000017941 */ /* 0x000fea0003800100 */
.L_x_14:
[----:B------:R4:W5:Y:S02]  /*0930*/  LDG.E R19, desc[UR6][R10.64+0xc] ;  /* 0x00000c060a137981 */ /* 0x000964000c1e1900 */
.L_x_16:
[----:B------:R-:W-:Y:S05]  /*0940*/  BSYNC.RECONVERGENT B0 ;  /* 0x0000000000007941 */ /* 0x000fea0003800200 */
.L_x_13:
[----:B------:R-:W-:Y:S05]  /*0950*/  WARPSYNC.ALL ;  /* 0x0000000000007948 */ /* 0x000fea0003800000 */
[----:B------:R-:W2:Y:S01]  /*0960*/  LDG.E R12, desc[UR6][R12.64+0xc] ;  /* 0x00000c060c0c7981 */ /* 0x000ea2000c1e1900 */
[----:B------:R-:W-:-:S05]  /*0970*/  VIADD R18, R18, 0x4 ;  /* 0x0000000412127836 */ /* 0x000fca0000000000 */
[----:B------:R-:W-:Y:S01]  /*0980*/  ISETP.NE.AND P5, PT, R18, R15, PT ;  /* 0x0000000f1200720c */ /* 0x000fe20003fa5270 */
[----:B--2--5:R-:W-:-:S05]  /*0990*/  FFMA R19, R12, R19, R25 ;  /* 0x000000130c137223 */ /* 0x024fca0000000019 */
[----:B------:R2:W-:Y:S07]  /*09a0*/  STG.E desc[UR6][R2.64], R19 ;  /* 0x0000001302007986 */ /* 0x0005ee000c101906 */
[----:B------:R-:W-:Y:S05]  /*09b0*/  @P5 BRA `(.L_x_17) ;  /* 0xfffffff800bc5947 */ /* 0x000fea000383ffff */
[----:B------:R-:W-:-:S07]  /*09c0*/  IMAD.MOV.U32 R5, RZ, RZ, R15 ;  /* 0x000000ffff057224 */ /* 0x000fce00078e000f */
.L_x_0:
[----:B------:R-:W-:-:S13]  /*09d0*/  ISETP.NE.AND P1, PT, R22, RZ, PT ;  /* 0x000000ff1600720c */ /* 0x000fda0003f25270 */
[----:B------:R-:W-:Y:S05]  /*09e0*/  @!P1 BRA `(.L_x_18) ;  /* 0x00000004002c9947 */ /* 0x000fea0003800000 */
[----:B------:R-:W-:Y:S01]  /*09f0*/  ISETP.NE.AND P2, PT, R24, RZ, PT ;  /* 0x000000ff1800720c */ /* 0x000fe20003f45270 */
[----:B------:R-:W-:Y:S04]  /*0a00*/  BSSY.RECONVERGENT B0, `(.L_x_19) ;  /* 0x000000f000007945 */ /* 0x000fe80003800200 */
[----:B------:R-:W-:Y:S01]  /*0a10*/  BSSY.RELIABLE B1, `(.L_x_20) ;  /* 0x0000009000017945 */ /* 0x000fe20003800100 */
[----:B------:R-:W-:-:S07]  /*0a20*/  IMAD.IADD R4, R0, 0x1, R5 ;  /* 0x0000000100047824 */ /* 0x000fce00078e0205 */
[----:B------:R-:W-:Y:S05]  /*0a30*/  @!P0 BRA P2, `(.L_x_21) ;  /* 0x0000000000188947 */ /* 0x000fea0001000000 */
[----:B------:R-:W1:Y:S01]  /*0a40*/  LDCU UR8, c[0x0][0x398] ;  /* 0x00007300ff0877ac */ /* 0x000e620008000800 */
[----:B0-----:R-:W-:Y:S01]  /*0a50*/  IMAD.MOV.U32 R8, RZ, RZ, RZ ;  /* 0x000000ffff087224 */ /* 0x001fe200078e00ff */
[----:B-1----:R-:W-:-:S04]  /*0a60*/  ISETP.GE.AND P1, PT, R4, UR8, PT ;  /* 0x0000000804007c0c */ /* 0x002fc8000bf26270 */
[----:B------:R-:W-:-:S13]  /*0a70*/  ISETP.LT.OR P1, PT, R4, RZ, P1 ;  /* 0x000000ff0400720c */ /* 0x000fda0000f21670 */
[----:B------:R-:W-:Y:S05]  /*0a80*/  @P1 BREAK.RELIABLE B1 ;  /* 0x0000000000011942 */ /* 0x000fea0003800100 */
[----:B------:R-:W-:Y:S05]  /*0a90*/  @P1 BRA `(.L_x_22) ;  /* 0x0000000000141947 */ /* 0x000fea0003800000 */
.L_x_21:
[----:B------:R-:W-:Y:S05]  /*0aa0*/  BSYNC.RELIABLE B1 ;  /* 0x0000000000017941 */ /* 0x000fea0003800100 */
.L_x_20:
[----:B------:R-:W1:Y:S01]  /*0ab0*/  LDC.64 R6, c[0x0][0x380] ;  /* 0x0000e000ff067b82 */ /* 0x000e620000000a00 */
[----:B0-----:R-:W-:-:S04]  /*0ac0*/  IMAD.IADD R9, R17, 0x1, R4 ;  /* 0x0000000111097824 */ /* 0x001fc800078e0204 */
[----:B-1----:R-:W-:-:S05]  /*0ad0*/  IMAD.WIDE R6, R9, 0x4, R6 ;  /* 0x0000000409067825 */ /* 0x002fca00078e0206 */
[----:B------:R0:W5:Y:S02]  /*0ae0*/  LDG.E R8, desc[UR6][R6.64] ;  /* 0x0000000606087981 */ /* 0x000164000c1e1900 */
.L_x_22:
[----:B------:R-:W-:Y:S05]  /*0af0*/  BSYNC.RECONVERGENT B0 ;  /* 0x0000000000007941 */ /* 0x000fea0003800200 */
.L_x_19:
[----:B------:R-:W-:Y:S05]  /*0b00*/  WARPSYNC.ALL ;  /* 0x0000000000007948 */ /* 0x000fea0003800000 */
[----:B0-----:R-:W0:Y:S01]  /*0b10*/  LDC.64 R6, c[0x0][0x388] ;  /* 0x0000e200ff067b82 */ /* 0x001e220000000a00 */
[----:B------:R-:W-:-:S04]  /*0b20*/  VIADD R9, R5, UR5 ;  /* 0x0000000505097c36 */ /* 0x000fc80008000000 */
[----:B0-----:R-:W-:-:S06]  /*0b30*/  IMAD.WIDE.U32 R6, R9, 0x4, R6 ;  /* 0x0000000409067825 */ /* 0x001fcc00078e0006 */
[----:B------:R-:W2:Y:S01]  /*0b40*/  LDG.E R6, desc[UR6][R6.64] ;  /* 0x0000000606067981 */ /* 0x000ea2000c1e1900 */
[----:B------:R-:W-:Y:S01]  /*0b50*/  ISETP.NE.AND P1, PT, R22, 0x1, PT ;  /* 0x000000011600780c */ /* 0x000fe20003f25270 */
[----:B--2--5:R-:W-:-:S05]  /*0b60*/  FFMA R19, R6, R8, R19 ;  /* 0x0000000806137223 */ /* 0x024fca0000000013 */
[----:B------:R0:W-:Y:S07]  /*0b70*/  STG.E desc[UR6][R2.64], R19 ;  /* 0x0000001302007986 */ /* 0x0001ee000c101906 */
[----:B------:R-:W-:Y:S05]  /*0b80*/  @!P1 BRA `(.L_x_18) ;  /* 0x0000000000c49947 */ /* 0x000fea0003800000 */
[----:B------:R-:W1:Y:S01]  /*0b90*/  LDCU.64 UR8, c[0x0][0x380] ;  /* 0x00007000ff0877ac */ /* 0x000e620008000a00 */
[----:B------:R-:W-:Y:S01]  /*0ba0*/  ISETP.NE.AND P3, PT, R23, RZ, PT ;  /* 0x000000ff1700720c */ /* 0x000fe20003f65270 */
[----:B------:R-:W-:Y:S01]  /*0bb0*/  BSSY.RECONVERGENT B0, `(.L_x_23) ;  /* 0x0000011000007945 */ /* 0x000fe20003800200 */
[----:B------:R-:W-:-:S03]  /*0bc0*/  SHF.R.S32.HI R7, RZ, 0x1f, R17 ;  /* 0x0000001fff077819 */ /* 0x000fc60000011411 */
[----:B------:R-:W-:Y:S01]  /*0bd0*/  BSSY.RELIABLE B1, `(.L_x_24) ;  /* 0x000000d000017945 */ /* 0x000fe20003800100 */
[----:B------:R-:W-:-:S04]  /*0be0*/  IADD3 R17, P1, P2, R17, R0, R5 ;  /* 0x0000000011117210 */ /* 0x000fc80007a3e005 */
[----:B------:R-:W-:Y:S02]  /*0bf0*/  IADD3.X R8, PT, PT, R7, R16, RZ, P1, P2 ;  /* 0x0000001007087210 */ /* 0x000fe40000fe44ff */
[----:B-1----:R-:W-:-:S04]  /*0c00*/  LEA R6, P1, R17, UR8, 0x2 ;  /* 0x0000000811067c11 */ /* 0x002fc8000f8210ff */
[----:B------:R-:W-:Y:S01]  /*0c10*/  LEA.HI.X R7, R17, UR9, R8, 0x2, P1 ;  /* 0x0000000911077c11 */ /* 0x000fe200088f1408 */
[----:B------:R-:W-:Y:S08]  /*0c20*/  @!P0 BRA P3, `(.L_x_25) ;  /* 0x00000000001c8947 */ /* 0x000ff00001800000 */
[----:B------:R-:W1:Y:S01]  /*0c30*/  LDCU UR8, c[0x0][0x398] ;  /* 0x00007300ff0877ac */ /* 0x000e620008000800 */
[----:B------:R-:W-:Y:S02]  /*0c40*/  VIADD R8, R4, 0x1 ;  /* 0x0000000104087836 */ /* 0x000fe40000000000 */
[----:B---34-:R-:W-:-:S03]  /*0c50*/  IMAD.MOV.U32 R10, RZ, RZ, RZ ;  /* 0x000000ffff0a7224 */ /* 0x018fc600078e00ff */
[----:B-1----:R-:W-:-:S04]  /*0c60*/  ISETP.GE.AND P1, PT, R8, UR8, PT ;  /* 0x0000000808007c0c */ /* 0x002fc8000bf26270 */
[----:B------:R-:W-:-:S13]  /*0c70*/  ISETP.LT.OR P1, PT, R8, RZ, P1 ;  /* 0x000000ff0800720c */ /* 0x000fda0000f21670 */
[----:B------:R-:W-:Y:S05]  /*0c80*/  @P1 BREAK.RELIABLE B1 ;  /* 0x0000000000011942 */ /* 0x000fea0003800100 */
[----:B------:R-:W-:Y:S05]  /*0c90*/  @P1 BRA `(.L_x_26) ;  /* 0x0000000000081947 */ /* 0x000fea0003800000 */
.L_x_25:
[----:B------:R-:W-:Y:S05]  /*0ca0*/  BSYNC.RELIABLE B1 ;  /* 0x0000000000017941 */ /* 0x000fea0003800100 */
.L_x_24:
[----:B---34-:R1:W5:Y:S02]  /*0cb0*/  LDG.E R10, desc[UR6][R6.64+0x4] ;  /* 0x00000406060a7981 */ /* 0x018364000c1e1900 */
.L_x_26:
[----:B------:R-:W-:Y:S05]  /*0cc0*/  BSYNC.RECONVERGENT B0 ;  /* 0x0000000000007941 */ /* 0x000fea0003800200 */
.L_x_23:
[----:B------:R-:W-:Y:S05]  /*0cd0*/  WARPSYNC.ALL ;  /* 0x0000000000007948 */ /* 0x000fea0003800000 */
[----:B------:R-:W2:Y:S01]  /*0ce0*/  LDC.64 R8, c[0x0][0x388] ;  /* 0x0000e200ff087b82 */ /* 0x000ea20000000a00 */
[----:B------:R-:W-:-:S05]  /*0cf0*/  IADD3 R5, P1, PT, R5, UR5, RZ ;  /* 0x0000000505057c10 */ /* 0x000fca000ff3e0ff */
[----:B------:R-:W-:Y:S01]  /*0d00*/  IMAD.X R12, RZ, RZ, RZ, P1 ;  /* 0x000000ffff0c7224 */ /* 0x000fe200008e06ff */
[----:B--2---:R-:W-:-:S04]  /*0d10*/  LEA R8, P1, R5, R8, 0x2 ;  /* 0x0000000805087211 */ /* 0x004fc800078210ff */
[----:B------:R-:W-:-:S05]  /*0d20*/  LEA.HI.X R9, R5, R9, R12, 0x2, P1 ;  /* 0x0000000905097211 */ /* 0x000fca00008f140c */
[----:B------:R-:W0:Y:S01]  /*0d30*/  LDG.E R12, desc[UR6][R8.64+0x4] ;  /* 0x00000406080c7981 */ /* 0x000e22000c1e1900 */
[----:B------:R-:W-:Y:S01]  /*0d40*/  ISETP.NE.AND P1, PT, R22, 0x2, PT ;  /* 0x000000021600780c */ /* 0x000fe20003f25270 */
[----:B0----5:R-:W-:-:S05]  /*0d50*/  FFMA R19, R12, R10, R19 ;  /* 0x0000000a0c137223 */ /* 0x021fca0000000013 */
[----:B------:R0:W-:Y:S07]  /*0d60*/  STG.E desc[UR6][R2.64], R19 ;  /* 0x0000001302007986 */ /* 0x0001ee000c101906 */
[----:B------:R-:W-:Y:S05]  /*0d70*/  @!P1 BRA `(.L_x_18) ;  /* 0x0000000000489947 */ /* 0x000fea0003800000 */
[----:B------:R-:W-:Y:S01]  /*0d80*/  ISETP.NE.AND P2, PT, R21, RZ, PT ;  /* 0x000000ff1500720c */ /* 0x000fe20003f45270 */
[----:B------:R-:W-:Y:S04]  /*0d90*/  BSSY.RECONVERGENT B0, `(.L_x_27) ;  /* 0x000000c000007945 */ /* 0x000fe80003800200 */
[----:B------:R-:W-:Y:S08]  /*0da0*/  BSSY.RELIABLE B1, `(.L_x_28) ;  /* 0x0000009000017945 */ /* 0x000ff00003800100 */
[----:B------:R-:W-:Y:S05]  /*0db0*/  @!P0 BRA P2, `(.L_x_29) ;  /* 0x00000000001c8947 */ /* 0x000fea0001000000 */
[----:B------:R-:W2:Y:S01]  /*0dc0*/  LDCU UR5, c[0x0][0x398] ;  /* 0x00007300ff0577ac */ /* 0x000ea20008000800 */
[----:B------:R-:W-:-:S05]  /*0dd0*/  VIADD R4, R4, 0x2 ;  /* 0x0000000204047836 */ /* 0x000fca0000000000 */
[----:B--2---:R-:W-:-:S04]  /*0de0*/  ISETP.GE.AND P0, PT, R4, UR5, PT ;  /* 0x0000000504007c0c */ /* 0x004fc8000bf06270 */
[----:B------:R-:W-:Y:S01]  /*0df0*/  ISETP.LT.OR P0, PT, R4, RZ, P0 ;  /* 0x000000ff0400720c */ /* 0x000fe20000701670 */
[----:B------:R-:W-:-:S12]  /*0e00*/  IMAD.MOV.U32 R4, RZ, RZ, RZ ;  /* 0x000000ffff047224 */ /* 0x000fd800078e00ff */
[----:B------:R-:W-:Y:S05]  /*0e10*/  @P0 BREAK.RELIABLE B1 ;  /* 0x0000000000010942 */ /* 0x000fea0003800100 */
[----:B------:R-:W-:Y:S05]  /*0e20*/  @P0 BRA `(.L_x_30) ;  /* 0x0000000000080947 */ /* 0x000fea0003800000 */
.L_x_29:
[----:B------:R-:W-:Y:S05]  /*0e30*/  BSYNC.RELIABLE B1 ;  /* 0x0000000000017941 */ /* 0x000fea0003800100 */
.L_x_28:
[----:B------:R2:W5:Y:S02]  /*0e40*/  LDG.E R4, desc[UR6][R6.64+0x8] ;  /* 0x0000080606047981 */ /* 0x000564000c1e1900 */
.L_x_30:
[----:B------:R-:W-:Y:S05]  /*0e50*/  BSYNC.RECONVERGENT B0 ;  /* 0x0000000000007941 */ /* 0x000fea0003800200 */
.L_x_27:
[----:B------:R-:W-:Y:S05]  /*0e60*/  WARPSYNC.ALL ;  /* 0x0000000000007948 */ /* 0x000fea0003800000 */
[----:B------:R-:W0:Y:S02]  /*0e70*/  LDG.E R8, desc[UR6][R8.64+0x8] ;  /* 0x0000080608087981 */ /* 0x000e24000c1e1900 */
[----:B0----5:R-:W-:-:S05]  /*0e80*/  FFMA R19, R8, R4, R19 ;  /* 0x0000000408137223 */ /* 0x021fca0000000013 */
[----:B------:R0:W-:Y:S02]  /*0e90*/  STG.E desc[UR6][R2.64], R19 ;  /* 0x0000001302007986 */ /* 0x0001e4000c101906 */
.L_x_18:
[----:B------:R-:W-:Y:S05]  /*0ea0*/  BRA.U UP1, `(.L_x_31) ;  /* 0xfffffff501147547 */ /* 0x000fea000b83ffff */
[----:B------:R-:W-:Y:S05]  /*0eb0*/  EXIT ;  /* 0x000000000000794d */ /* 0x000fea0003800000 */
.L_x_32:
[----:B------:R-:W-:-:S00]  /*0ec0*/  BRA `(.L_x_32) ;  /* 0xfffffffc00fc7947 */ /* 0x000fc0000383ffff */
[----:B------:R-:W-:-:S00]  /*0ed0*/  NOP ;  /* 0x0000000000007918 */ /* 0x000fc00000000000 */
        /* <DEDUP_REMOVED lines=10> */
.L_x_33:


//--------------------- .nv.shared.reserved.0     --------------------------
	.section	.nv.shared.reserved.0,"aw",@nobits
	.weak		__nv_reservedSMEM_offset_0_alias
	.size		__nv_reservedSMEM_offset_0_alias, 0, 64
	.other		__nv_reservedSMEM_offset_0_alias,@"STO_CUDA_RESERVED_SHARED STV_DEFAULT"
__nv_reservedSMEM_offset_0_alias:
	.zero		0
	.zero		64


//--------------------- .nv.constant0._Z4convPfS_S_iii --------------------------
	.section	.nv.constant0._Z4convPfS_S_iii,"a",@progbits
	.sectionflags	@""
	.align	4
.nv.constant0._Z4convPfS_S_iii:
	.zero		932


//--------------------- SYMBOLS --------------------------

	.type		.nv.reservedSmem.offset0,@object
	.size		.nv.reservedSmem.offset0,0x4
